//
// Generated by NVIDIA NVVM Compiler
//
// Compiler Build ID: CL-36424714
// Cuda compilation tools, release 13.0, V13.0.88
// Based on NVVM 20.0.0
//

.version 9.0
.target sm_100
.address_size 64

	// .globl	_Z10checkIndexv
.extern .func  (.param .b32 func_retval0) vprintf
(
	.param .b64 vprintf_param_0,
	.param .b64 vprintf_param_1
)
;
.global .align 1 .b8 $str[82] = {116, 104, 114, 101, 97, 100, 73, 100, 120, 58, 40, 37, 100, 44, 37, 100, 44, 37, 100, 41, 32, 98, 108, 111, 99, 107, 73, 100, 120, 58, 40, 37, 100, 44, 37, 100, 44, 37, 100, 41, 32, 98, 108, 111, 99, 107, 68, 105, 109, 58, 40, 37, 100, 44, 37, 100, 44, 37, 100, 41, 32, 103, 114, 105, 100, 68, 105, 109, 58, 32, 40, 37, 100, 44, 37, 100, 44, 37, 100, 41, 10};

.visible .entry _Z10checkIndexv()
{
	.local .align 16 .b8 	__local_depot0[48];
	.reg .b64 	%SP;
	.reg .b64 	%SPL;
	.reg .b32 	%r<15>;
	.reg .b64 	%rd<5>;

	mov.u64 	%SPL, __local_depot0;
	cvta.local.u64 	%SP, %SPL;
	add.u64 	%rd1, %SP, 0;
	add.u64 	%rd2, %SPL, 0;
	mov.u32 	%r1, %tid.x;
	mov.u32 	%r2, %tid.y;
	mov.u32 	%r3, %tid.z;
	mov.u32 	%r4, %ctaid.x;
	mov.u32 	%r5, %ctaid.y;
	mov.u32 	%r6, %ctaid.z;
	mov.u32 	%r7, %ntid.x;
	mov.u32 	%r8, %ntid.y;
	mov.u32 	%r9, %ntid.z;
	mov.u32 	%r10, %nctaid.x;
	mov.u32 	%r11, %nctaid.y;
	mov.u32 	%r12, %nctaid.z;
	st.local.v4.u32 	[%rd2], {%r1, %r2, %r3, %r4};
	st.local.v4.u32 	[%rd2+16], {%r5, %r6, %r7, %r8};
	st.local.v4.u32 	[%rd2+32], {%r9, %r10, %r11, %r12};
	mov.u64 	%rd3, $str;
	cvta.global.u64 	%rd4, %rd3;
	{ // callseq 0, 0
	.param .b64 param0;
	st.param.b64 	[param0], %rd4;
	.param .b64 param1;
	st.param.b64 	[param1], %rd1;
	.param .b32 retval0;
	call.uni (retval0), 
	vprintf, 
	(
	param0, 
	param1
	);
	ld.param.b32 	%r13, [retval0];
	} // callseq 0
	ret;

}


// ===== COMPILED SASS (sm_100) =====

	.target	sm_100

	.elftype	@"ET_EXEC"


//--------------------- .note.nv.tkinfo           --------------------------
	.section	.note.nv.tkinfo,"",@"SHT_NOTE"
	.sectionflags	@"SHF_NOTE_NV_TKINFO"
	.tkinfo
        /*0018*/ 	.word	0x00000002
        /*0030*/ 	.string	""
        /*0030*/ 	.string	"ptxas"
        /*0030*/ 	.string	"Cuda compilation tools, release 13.0, V13.0.88"
        /*0030*/ 	.string	"Build cuda_13.0.r13.0/compiler.36424714_0"
        /*0030*/ 	.string	"-arch sm_100 -m 64 "



//--------------------- .note.nv.cuinfo           --------------------------
	.section	.note.nv.cuinfo,"",@"SHT_NOTE"
	.sectionflags	@"SHF_NOTE_NV_CUINFO"
        /*0018*/ 	.short	0x0002
        /*001a*/ 	.short	0x0064
        /*001c*/ 	.short	0x0082
	.zero		2


//--------------------- .nv.info                  --------------------------
	.section	.nv.info,"",@"SHT_CUDA_INFO"
	.align	4


	//----- nvinfo : EIATTR_REGCOUNT
	.align		4
        /*0000*/ 	.byte	0x04, 0x2f
        /*0002*/ 	.short	(.L_2 - .L_1)
	.align		4
.L_1:
        /*0004*/ 	.word	index@(_Z10checkIndexv)
        /*0008*/ 	.word	0x00000018


	//----- nvinfo : EIATTR_FRAME_SIZE
	.align		4
.L_2:
        /*000c*/ 	.byte	0x04, 0x11
        /*000e*/ 	.short	(.L_4 - .L_3)
	.align		4
.L_3:
        /*0010*/ 	.word	index@(_Z10checkIndexv)
        /*0014*/ 	.word	0x00000030


	//----- nvinfo : EIATTR_MIN_STACK_SIZE
	.align		4
.L_4:
        /*0018*/ 	.byte	0x04, 0x12
        /*001a*/ 	.short	(.L_6 - .L_5)
	.align		4
.L_5:
        /*001c*/ 	.word	index@(_Z10checkIndexv)
        /*0020*/ 	.word	0x00000030
.L_6:


//--------------------- .nv.compat                --------------------------
	.section	.nv.compat,"",@"SHT_CUDA_COMPAT_INFO"
	.align	4
        /*0000*/ 	.byte	0x02, 0x09, 0x00, 0x00, 0x02, 0x02, 0x01, 0x00, 0x02, 0x05, 0x05, 0x00, 0x03, 0x07, 0x01, 0x01
        /*0010*/ 	.byte	0x02, 0x03, 0x00, 0x00, 0x02, 0x06, 0x01, 0x00, 0x04, 0x0b, 0x08, 0x00, 0x09, 0x00, 0x00, 0x00
        /*0020*/ 	.byte	0x00, 0x00, 0x00, 0x00


//--------------------- .nv.info._Z10checkIndexv  --------------------------
	.section	.nv.info._Z10checkIndexv,"",@"SHT_CUDA_INFO"
	.sectionflags	@""
	.align	4


	//----- nvinfo : EIATTR_CUDA_API_VERSION
	.align		4
        /*0000*/ 	.byte	0x04, 0x37
        /*0002*/ 	.short	(.L_8 - .L_7)
.L_7:
        /*0004*/ 	.word	0x00000082


	//----- nvinfo : EIATTR_SPARSE_MMA_MASK
	.align		4
.L_8:
        /*0008*/ 	.byte	0x03, 0x50
        /*000a*/ 	.short	0x0000


	//----- nvinfo : EIATTR_MAXREG_COUNT
	.align		4
        /*000c*/ 	.byte	0x03, 0x1b
        /*000e*/ 	.short	0x00ff


	//----- nvinfo : EIATTR_EXTERNS
	.align		4
        /*0010*/ 	.byte	0x04, 0x0f
        /*0012*/ 	.short	(.L_10 - .L_9)


	//   ....[0]....
	.align		4
.L_9:
        /*0014*/ 	.word	index@(vprintf)


	//----- nvinfo : EIATTR_MERCURY_ISA_VERSION
	.align		4
.L_10:
        /*0018*/ 	.byte	0x03, 0x5f
        /*001a*/ 	.short	0x0101


	//----- nvinfo : EIATTR_VRC_CTA_INIT_COUNT
	.align		4
        /*001c*/ 	.byte	0x02, 0x4a
	.zero		1
	.zero		1


	//----- nvinfo : EIATTR_SYSCALL_OFFSETS
	.align		4
        /*0020*/ 	.byte	0x04, 0x46
        /*0022*/ 	.short	(.L_12 - .L_11)


	//   ....[0]....
.L_11:
        /*0024*/ 	.word	0x000001b0


	//----- nvinfo : EIATTR_EXIT_INSTR_OFFSETS
	.align		4
.L_12:
        /*0028*/ 	.byte	0x04, 0x1c
        /*002a*/ 	.short	(.L_14 - .L_13)


	//   ....[0]....
.L_13:
        /*002c*/ 	.word	0x000001c0


	//----- nvinfo : EIATTR_SW_WAR
	.align		4
.L_14:
        /*0030*/ 	.byte	0x04, 0x36
        /*0032*/ 	.short	(.L_16 - .L_15)
.L_15:
        /*0034*/ 	.word	0x00000008
.L_16:


//--------------------- .nv.callgraph             --------------------------
	.section	.nv.callgraph,"",@"SHT_CUDA_CALLGRAPH"
	.align	4
	.sectionentsize	8
	.align		4
        /*0000*/ 	.word	0x00000000
	.align		4
        /*0004*/ 	.word	0xffffffff
	.align		4
        /*0008*/ 	.word	index@(_Z10checkIndexv)
	.align		4
        /*000c*/ 	.word	index@(vprintf)
	.align		4
        /*0010*/ 	.word	0x00000000
	.align		4
        /*0014*/ 	.word	0xfffffffe
	.align		4
        /*0018*/ 	.word	0x00000000
	.align		4
        /*001c*/ 	.word	0xfffffffd
	.align		4
        /*0020*/ 	.word	0x00000000
	.align		4
        /*0024*/ 	.word	0xfffffffc


//--------------------- .nv.constant4             --------------------------
	.section	.nv.constant4,"a",@progbits
	.align	8
	.align		8
.nv.constant4:
        /*0000*/ 	.dword	vprintf
	.align		8
        /*0008*/ 	.dword	$str


//--------------------- .text._Z10checkIndexv     --------------------------
	.section	.text._Z10checkIndexv,"ax",@progbits
	.align	128
        .global         _Z10checkIndexv
        .type           _Z10checkIndexv,@function
        .size           _Z10checkIndexv,(.L_x_2 - _Z10checkIndexv)
        .other          _Z10checkIndexv,@"STO_CUDA_ENTRY STV_DEFAULT"
_Z10checkIndexv:
.text._Z10checkIndexv:
[----:B------:R-:W0:Y:S01]  /*0000*/  LDC R1, c[0x0][0x37c] ;  /* 0x0000df00ff017b82 */ /* 0x000e220000000800 */
[----:B------:R-:W1:Y:S01]  /*0010*/  S2R R8, SR_TID.X ;  /* 0x0000000000087919 */ /* 0x000e620000002100 */
[----:B------:R-:W2:Y:S06]  /*0020*/  LDCU UR5, c[0x0][0x2fc] ;  /* 0x00005f80ff0577ac */ /* 0x000eac0008000800 */
[----:B------:R-:W3:Y:S01]  /*0030*/  LDC R14, c[0x0][0x360] ;  /* 0x0000d800ff0e7b82 */ /* 0x000ee20000000800 */
[----:B0-----:R-:W-:Y:S01]  /*0040*/  VIADD R1, R1, 0xffffffd0 ;  /* 0xffffffd001017836 */ /* 0x001fe20000000000 */
[----:B------:R-:W1:Y:S01]  /*0050*/  S2R R9, SR_TID.Y ;  /* 0x0000000000097919 */ /* 0x000e620000002200 */
[----:B------:R-:W-:Y:S01]  /*0060*/  MOV R0, 0x0 ;  /* 0x0000000000007802 */ /* 0x000fe20000000f00 */
[----:B------:R-:W0:Y:S01]  /*0070*/  LDCU UR4, c[0x0][0x2f8] ;  /* 0x00005f00ff0477ac */ /* 0x000e220008000800 */
[----:B------:R-:W1:Y:S03]  /*0080*/  S2R R10, SR_TID.Z ;  /* 0x00000000000a7919 */ /* 0x000e660000002300 */
[----:B------:R-:W3:Y:S01]  /*0090*/  LDC R15, c[0x0][0x364] ;  /* 0x0000d900ff0f7b82 */ /* 0x000ee20000000800 */
[----:B------:R-:W4:Y:S01]  /*00a0*/  LDCU.64 UR6, c[0x4][0x8] ;  /* 0x01000100ff0677ac */ /* 0x000f220008000a00 */
[----:B------:R-:W1:Y:S01]  /*00b0*/  S2R R11, SR_CTAID.X ;  /* 0x00000000000b7919 */ /* 0x000e620000002500 */
[----:B------:R-:W3:Y:S05]  /*00c0*/  S2R R12, SR_CTAID.Y ;  /* 0x00000000000c7919 */ /* 0x000eea0000002600 */
[----:B------:R-:W5:Y:S01]  /*00d0*/  LDC R16, c[0x0][0x368] ;  /* 0x0000da00ff107b82 */ /* 0x000f620000000800 */
[----:B------:R-:W3:Y:S01]  /*00e0*/  S2R R13, SR_CTAID.Z ;  /* 0x00000000000d7919 */ /* 0x000ee20000002700 */
[----:B0-----:R-:W-:-:S06]  /*00f0*/  IADD3 R6, P0, PT, R1, UR4, RZ ;  /* 0x0000000401067c10 */ /* 0x001fcc000ff1e0ff */
[----:B------:R-:W5:Y:S01]  /*0100*/  LDC R17, c[0x0][0x370] ;  /* 0x0000dc00ff117b82 */ /* 0x000f620000000800 */
[----:B----4-:R-:W-:Y:S01]  /*0110*/  IMAD.U32 R4, RZ, RZ, UR6 ;  /* 0x00000006ff047e24 */ /* 0x010fe2000f8e00ff */
[----:B------:R-:W-:Y:S01]  /*0120*/  MOV R5, UR7 ;  /* 0x0000000700057c02 */ /* 0x000fe20008000f00 */
[----:B--2---:R-:W-:-:S05]  /*0130*/  IMAD.X R7, RZ, RZ, UR5, P0 ;  /* 0x00000005ff077e24 */ /* 0x004fca00080e06ff */
[----:B------:R-:W5:Y:S08]  /*0140*/  LDC R18, c[0x0][0x374] ;  /* 0x0000dd00ff127b82 */ /* 0x000f700000000800 */
[----:B------:R-:W5:Y:S01]  /*0150*/  LDC R19, c[0x0][0x378] ;  /* 0x0000de00ff137b82 */ /* 0x000f620000000800 */
[----:B-1----:R0:W-:Y:S07]  /*0160*/  STL.128 [R1], R8 ;  /* 0x0000000801007387 */ /* 0x0021ee0000100c00 */
[----:B------:R0:W1:Y:S01]  /*0170*/  LDC.64 R2, c[0x4][R0] ;  /* 0x0100000000027b82 */ /* 0x0000620000000a00 */
[----:B---3--:R0:W-:Y:S04]  /*0180*/  STL.128 [R1+0x10], R12 ;  /* 0x0000100c01007387 */ /* 0x0081e80000100c00 */
[----:B-----5:R0:W-:Y:S02]  /*0190*/  STL.128 [R1+0x20], R16 ;  /* 0x0000201001007387 */ /* 0x0201e40000100c00 */
[----:B------:R-:W-:-:S07]  /*01a0*/  LEPC R20, `(.L_x_0) ;  /* 0x000000001014794e */ /* 0x000fce0000000000 */
[----:B01----:R-:W-:Y:S05]  /*01b0*/  CALL.ABS.NOINC R2 ;  /* 0x0000000002007343 */ /* 0x003fea0003c00000 */
.L_x_0:
[----:B------:R-:W-:Y:S05]  /*01c0*/  EXIT ;  /* 0x000000000000794d */ /* 0x000fea0003800000 */
.L_x_1:
[----:B------:R-:W-:-:S00]  /*01d0*/  BRA `(.L_x_1) ;  /* 0xfffffffc00fc7947 */ /* 0x000fc0000383ffff */
[----:B------:R-:W-:-:S00]  /*01e0*/  NOP ;  /* 0x0000000000007918 */ /* 0x000fc00000000000 */
        /* <DEDUP_REMOVED lines=9> */
.L_x_2:


//--------------------- .nv.global.init           --------------------------
	.section	.nv.global.init,"aw",@progbits
.nv.global.init:
	.type		$str,@object
	.size		$str,(.L_0 - $str)
$str:
        /*0000*/ 	.byte	0x74, 0x68, 0x72, 0x65, 0x61, 0x64, 0x49, 0x64, 0x78, 0x3a, 0x28, 0x25, 0x64, 0x2c, 0x25, 0x64
        /*0010*/ 	.byte	0x2c, 0x25, 0x64, 0x29, 0x20, 0x62, 0x6c, 0x6f, 0x63, 0x6b, 0x49, 0x64, 0x78, 0x3a, 0x28, 0x25
        /*0020*/ 	.byte	0x64, 0x2c, 0x25, 0x64, 0x2c, 0x25, 0x64, 0x29, 0x20, 0x62, 0x6c, 0x6f, 0x63, 0x6b, 0x44, 0x69
        /*0030*/ 	.byte	0x6d, 0x3a, 0x28, 0x25, 0x64, 0x2c, 0x25, 0x64, 0x2c, 0x25, 0x64, 0x29, 0x20, 0x67, 0x72, 0x69
        /*0040*/ 	.byte	0x64, 0x44, 0x69, 0x6d, 0x3a, 0x20, 0x28, 0x25, 0x64, 0x2c, 0x25, 0x64, 0x2c, 0x25, 0x64, 0x29
        /*0050*/ 	.byte	0x0a, 0x00
.L_0:


//--------------------- .nv.shared.reserved.0     --------------------------
	.section	.nv.shared.reserved.0,"aw",@nobits
	.weak		__nv_reservedSMEM_offset_0_alias
	.size		__nv_reservedSMEM_offset_0_alias, 0, 64
	.other		__nv_reservedSMEM_offset_0_alias,@"STO_CUDA_RESERVED_SHARED STV_DEFAULT"
__nv_reservedSMEM_offset_0_alias:
	.zero		0
	.zero		64


//--------------------- .nv.constant0._Z10checkIndexv --------------------------
	.section	.nv.constant0._Z10checkIndexv,"a",@progbits
	.sectionflags	@""
	.align	4
.nv.constant0._Z10checkIndexv:
	.zero		896


//--------------------- SYMBOLS --------------------------

	.type		.nv.reservedSmem.offset0,@object
	.size		.nv.reservedSmem.offset0,0x4
	.type		vprintf,@function
